//
// Generated by NVIDIA NVVM Compiler
//
// Compiler Build ID: CL-36424714
// Cuda compilation tools, release 13.0, V13.0.88
// Based on NVVM 20.0.0
//

.version 9.0
.target sm_100
.address_size 64

	// .globl	_Z6vecSumPKfS0_Pfi

.visible .entry _Z6vecSumPKfS0_Pfi(
	.param .u64 .ptr .align 1 _Z6vecSumPKfS0_Pfi_param_0,
	.param .u64 .ptr .align 1 _Z6vecSumPKfS0_Pfi_param_1,
	.param .u64 .ptr .align 1 _Z6vecSumPKfS0_Pfi_param_2,
	.param .u32 _Z6vecSumPKfS0_Pfi_param_3
)
{
	.reg .pred 	%p<2>;
	.reg .b32 	%r<6>;
	.reg .b32 	%f<4>;
	.reg .b64 	%rd<11>;

	ld.param.u64 	%rd1, [_Z6vecSumPKfS0_Pfi_param_0];
	ld.param.u64 	%rd2, [_Z6vecSumPKfS0_Pfi_param_1];
	ld.param.u64 	%rd3, [_Z6vecSumPKfS0_Pfi_param_2];
	ld.param.u32 	%r2, [_Z6vecSumPKfS0_Pfi_param_3];
	mov.u32 	%r3, %ntid.x;
	mov.u32 	%r4, %ctaid.x;
	mov.u32 	%r5, %tid.x;
	mad.lo.s32 	%r1, %r3, %r4, %r5;
	setp.ge.s32 	%p1, %r1, %r2;
	@%p1 bra 	$L__BB0_2;
	cvta.to.global.u64 	%rd4, %rd1;
	cvta.to.global.u64 	%rd5, %rd2;
	cvta.to.global.u64 	%rd6, %rd3;
	mul.wide.s32 	%rd7, %r1, 4;
	add.s64 	%rd8, %rd4, %rd7;
	ld.global.f32 	%f1, [%rd8];
	add.s64 	%rd9, %rd5, %rd7;
	ld.global.f32 	%f2, [%rd9];
	add.f32 	%f3, %f1, %f2;
	add.s64 	%rd10, %rd6, %rd7;
	st.global.f32 	[%rd10], %f3;
$L__BB0_2:
	ret;

}


// ===== COMPILED SASS (sm_100) =====

	.target	sm_100

	.elftype	@"ET_EXEC"


//--------------------- .note.nv.tkinfo           --------------------------
	.section	.note.nv.tkinfo,"",@"SHT_NOTE"
	.sectionflags	@"SHF_NOTE_NV_TKINFO"
	.tkinfo
        /*0018*/ 	.word	0x00000002
        /*0030*/ 	.string	""
        /*0030*/ 	.string	"ptxas"
        /*0030*/ 	.string	"Cuda compilation tools, release 13.0, V13.0.88"
        /*0030*/ 	.string	"Build cuda_13.0.r13.0/compiler.36424714_0"
        /*0030*/ 	.string	"-arch sm_100 -m 64 "



//--------------------- .note.nv.cuinfo           --------------------------
	.section	.note.nv.cuinfo,"",@"SHT_NOTE"
	.sectionflags	@"SHF_NOTE_NV_CUINFO"
        /*0018*/ 	.short	0x0002
        /*001a*/ 	.short	0x0064
        /*001c*/ 	.short	0x0082
	.zero		2


//--------------------- .nv.info                  --------------------------
	.section	.nv.info,"",@"SHT_CUDA_INFO"
	.align	4


	//----- nvinfo : EIATTR_REGCOUNT
	.align		4
        /*0000*/ 	.byte	0x04, 0x2f
        /*0002*/ 	.short	(.L_1 - .L_0)
	.align		4
.L_0:
        /*0004*/ 	.word	index@(_Z6vecSumPKfS0_Pfi)
        /*0008*/ 	.word	0x0000000c


	//----- nvinfo : EIATTR_FRAME_SIZE
	.align		4
.L_1:
        /*000c*/ 	.byte	0x04, 0x11
        /*000e*/ 	.short	(.L_3 - .L_2)
	.align		4
.L_2:
        /*0010*/ 	.word	index@(_Z6vecSumPKfS0_Pfi)
        /*0014*/ 	.word	0x00000000


	//----- nvinfo : EIATTR_MIN_STACK_SIZE
	.align		4
.L_3:
        /*0018*/ 	.byte	0x04, 0x12
        /*001a*/ 	.short	(.L_5 - .L_4)
	.align		4
.L_4:
        /*001c*/ 	.word	index@(_Z6vecSumPKfS0_Pfi)
        /*0020*/ 	.word	0x00000000
.L_5:


//--------------------- .nv.compat                --------------------------
	.section	.nv.compat,"",@"SHT_CUDA_COMPAT_INFO"
	.align	4
        /*0000*/ 	.byte	0x02, 0x09, 0x00, 0x00, 0x02, 0x02, 0x01, 0x00, 0x02, 0x05, 0x05, 0x00, 0x03, 0x07, 0x01, 0x01
        /*0010*/ 	.byte	0x02, 0x03, 0x00, 0x00, 0x02, 0x06, 0x01, 0x00, 0x04, 0x0b, 0x08, 0x00, 0x09, 0x00, 0x00, 0x00
        /*0020*/ 	.byte	0x00, 0x00, 0x00, 0x00


//--------------------- .nv.info._Z6vecSumPKfS0_Pfi --------------------------
	.section	.nv.info._Z6vecSumPKfS0_Pfi,"",@"SHT_CUDA_INFO"
	.sectionflags	@""
	.align	4


	//----- nvinfo : EIATTR_CUDA_API_VERSION
	.align		4
        /*0000*/ 	.byte	0x04, 0x37
        /*0002*/ 	.short	(.L_7 - .L_6)
.L_6:
        /*0004*/ 	.word	0x00000082


	//----- nvinfo : EIATTR_KPARAM_INFO
	.align		4
.L_7:
        /*0008*/ 	.byte	0x04, 0x17
        /*000a*/ 	.short	(.L_9 - .L_8)
.L_8:
        /*000c*/ 	.word	0x00000000
        /*0010*/ 	.short	0x0003
        /*0012*/ 	.short	0x0018
        /*0014*/ 	.byte	0x00, 0xf0, 0x11, 0x00


	//----- nvinfo : EIATTR_KPARAM_INFO
	.align		4
.L_9:
        /*0018*/ 	.byte	0x04, 0x17
        /*001a*/ 	.short	(.L_11 - .L_10)
.L_10:
        /*001c*/ 	.word	0x00000000
        /*0020*/ 	.short	0x0002
        /*0022*/ 	.short	0x0010
        /*0024*/ 	.byte	0x00, 0xf5, 0x21, 0x00


	//----- nvinfo : EIATTR_KPARAM_INFO
	.align		4
.L_11:
        /*0028*/ 	.byte	0x04, 0x17
        /*002a*/ 	.short	(.L_13 - .L_12)
.L_12:
        /*002c*/ 	.word	0x00000000
        /*0030*/ 	.short	0x0001
        /*0032*/ 	.short	0x0008
        /*0034*/ 	.byte	0x00, 0xf5, 0x21, 0x00


	//----- nvinfo : EIATTR_KPARAM_INFO
	.align		4
.L_13:
        /*0038*/ 	.byte	0x04, 0x17
        /*003a*/ 	.short	(.L_15 - .L_14)
.L_14:
        /*003c*/ 	.word	0x00000000
        /*0040*/ 	.short	0x0000
        /*0042*/ 	.short	0x0000
        /*0044*/ 	.byte	0x00, 0xf5, 0x21, 0x00


	//----- nvinfo : EIATTR_SPARSE_MMA_MASK
	.align		4
.L_15:
        /*0048*/ 	.byte	0x03, 0x50
        /*004a*/ 	.short	0x0000


	//----- nvinfo : EIATTR_MAXREG_COUNT
	.align		4
        /*004c*/ 	.byte	0x03, 0x1b
        /*004e*/ 	.short	0x00ff


	//----- nvinfo : EIATTR_MERCURY_ISA_VERSION
	.align		4
        /*0050*/ 	.byte	0x03, 0x5f
        /*0052*/ 	.short	0x0101


	//----- nvinfo : EIATTR_VRC_CTA_INIT_COUNT
	.align		4
        /*0054*/ 	.byte	0x02, 0x4a
	.zero		1
	.zero		1


	//----- nvinfo : EIATTR_EXIT_INSTR_OFFSETS
	.align		4
        /*0058*/ 	.byte	0x04, 0x1c
        /*005a*/ 	.short	(.L_17 - .L_16)


	//   ....[0]....
.L_16:
        /*005c*/ 	.word	0x00000070


	//   ....[1]....
        /*0060*/ 	.word	0x00000130


	//----- nvinfo : EIATTR_CBANK_PARAM_SIZE
	.align		4
.L_17:
        /*0064*/ 	.byte	0x03, 0x19
        /*0066*/ 	.short	0x001c


	//----- nvinfo : EIATTR_PARAM_CBANK
	.align		4
        /*0068*/ 	.byte	0x04, 0x0a
        /*006a*/ 	.short	(.L_19 - .L_18)
	.align		4
.L_18:
        /*006c*/ 	.word	index@(.nv.constant0._Z6vecSumPKfS0_Pfi)
        /*0070*/ 	.short	0x0380
        /*0072*/ 	.short	0x001c


	//----- nvinfo : EIATTR_SW_WAR
	.align		4
.L_19:
        /*0074*/ 	.byte	0x04, 0x36
        /*0076*/ 	.short	(.L_21 - .L_20)
.L_20:
        /*0078*/ 	.word	0x00000008
.L_21:


//--------------------- .nv.callgraph             --------------------------
	.section	.nv.callgraph,"",@"SHT_CUDA_CALLGRAPH"
	.align	4
	.sectionentsize	8
	.align		4
        /*0000*/ 	.word	0x00000000
	.align		4
        /*0004*/ 	.word	0xffffffff
	.align		4
        /*0008*/ 	.word	0x00000000
	.align		4
        /*000c*/ 	.word	0xfffffffe
	.align		4
        /*0010*/ 	.word	0x00000000
	.align		4
        /*0014*/ 	.word	0xfffffffd
	.align		4
        /*0018*/ 	.word	0x00000000
	.align		4
        /*001c*/ 	.word	0xfffffffc


//--------------------- .text._Z6vecSumPKfS0_Pfi  --------------------------
	.section	.text._Z6vecSumPKfS0_Pfi,"ax",@progbits
	.align	128
        .global         _Z6vecSumPKfS0_Pfi
        .type           _Z6vecSumPKfS0_Pfi,@function
        .size           _Z6vecSumPKfS0_Pfi,(.L_x_1 - _Z6vecSumPKfS0_Pfi)
        .other          _Z6vecSumPKfS0_Pfi,@"STO_CUDA_ENTRY STV_DEFAULT"
_Z6vecSumPKfS0_Pfi:
.text._Z6vecSumPKfS0_Pfi:
[----:B------:R-:W-:Y:S01]  /*0000*/  LDC R1, c[0x0][0x37c] ;  /* 0x0000df00ff017b82 */ /* 0x000fe20000000800 */
[----:B------:R-:W0:Y:S01]  /*0010*/  S2R R9, SR_CTAID.X ;  /* 0x0000000000097919 */ /* 0x000e220000002500 */
[----:B------:R-:W0:Y:S01]  /*0020*/  LDCU UR4, c[0x0][0x360] ;  /* 0x00006c00ff0477ac */ /* 0x000e220008000800 */
[----:B------:R-:W0:Y:S01]  /*0030*/  S2R R0, SR_TID.X ;  /* 0x0000000000007919 */ /* 0x000e220000002100 */
[----:B------:R-:W1:Y:S01]  /*0040*/  LDCU UR5, c[0x0][0x398] ;  /* 0x00007300ff0577ac */ /* 0x000e620008000800 */
[----:B0-----:R-:W-:-:S05]  /*0050*/  IMAD R9, R9, UR4, R0 ;  /* 0x0000000409097c24 */ /* 0x001fca000f8e0200 */
[----:B-1----:R-:W-:-:S13]  /*0060*/  ISETP.GE.AND P0, PT, R9, UR5, PT ;  /* 0x0000000509007c0c */ /* 0x002fda000bf06270 */
[----:B------:R-:W-:Y:S05]  /*0070*/  @P0 EXIT ;  /* 0x000000000000094d */ /* 0x000fea0003800000 */
[----:B------:R-:W0:Y:S01]  /*0080*/  LDC.64 R2, c[0x0][0x380] ;  /* 0x0000e000ff027b82 */ /* 0x000e220000000a00 */
[----:B------:R-:W1:Y:S07]  /*0090*/  LDCU.64 UR4, c[0x0][0x358] ;  /* 0x00006b00ff0477ac */ /* 0x000e6e0008000a00 */
[----:B------:R-:W2:Y:S08]  /*00a0*/  LDC.64 R4, c[0x0][0x388] ;  /* 0x0000e200ff047b82 */ /* 0x000eb00000000a00 */
[----:B------:R-:W3:Y:S01]  /*00b0*/  LDC.64 R6, c[0x0][0x390] ;  /* 0x0000e400ff067b82 */ /* 0x000ee20000000a00 */
[----:B0-----:R-:W-:-:S06]  /*00c0*/  IMAD.WIDE R2, R9, 0x4, R2 ;  /* 0x0000000409027825 */ /* 0x001fcc00078e0202 */
[----:B-1----:R-:W4:Y:S01]  /*00d0*/  LDG.E R2, desc[UR4][R2.64] ;  /* 0x0000000402027981 */ /* 0x002f22000c1e1900 */
[----:B--2---:R-:W-:-:S06]  /*00e0*/  IMAD.WIDE R4, R9, 0x4, R4 ;  /* 0x0000000409047825 */ /* 0x004fcc00078e0204 */
[----:B------:R-:W4:Y:S01]  /*00f0*/  LDG.E R5, desc[UR4][R4.64] ;  /* 0x0000000404057981 */ /* 0x000f22000c1e1900 */
[----:B---3--:R-:W-:-:S04]  /*0100*/  IMAD.WIDE R6, R9, 0x4, R6 ;  /* 0x0000000409067825 */ /* 0x008fc800078e0206 */
[----:B----4-:R-:W-:-:S05]  /*0110*/  FADD R9, R2, R5 ;  /* 0x0000000502097221 */ /* 0x010fca0000000000 */
[----:B------:R-:W-:Y:S01]  /*0120*/  STG.E desc[UR4][R6.64], R9 ;  /* 0x0000000906007986 */ /* 0x000fe2000c101904 */
[----:B------:R-:W-:Y:S05]  /*0130*/  EXIT ;  /* 0x000000000000794d */ /* 0x000fea0003800000 */
.L_x_0:
[----:B------:R-:W-:-:S00]  /*0140*/  BRA `(.L_x_0) ;  /* 0xfffffffc00fc7947 */ /* 0x000fc0000383ffff */
[----:B------:R-:W-:-:S00]  /*0150*/  NOP ;  /* 0x0000000000007918 */ /* 0x000fc00000000000 */
        /* <DEDUP_REMOVED lines=10> */
.L_x_1:


//--------------------- .nv.shared.reserved.0     --------------------------
	.section	.nv.shared.reserved.0,"aw",@nobits
	.weak		__nv_reservedSMEM_offset_0_alias
	.size		__nv_reservedSMEM_offset_0_alias, 0, 64
	.other		__nv_reservedSMEM_offset_0_alias,@"STO_CUDA_RESERVED_SHARED STV_DEFAULT"
__nv_reservedSMEM_offset_0_alias:
	.zero		0
	.zero		64


//--------------------- .nv.constant0._Z6vecSumPKfS0_Pfi --------------------------
	.section	.nv.constant0._Z6vecSumPKfS0_Pfi,"a",@progbits
	.sectionflags	@""
	.align	4
.nv.constant0._Z6vecSumPKfS0_Pfi:
	.zero		924


//--------------------- SYMBOLS --------------------------

	.type		.nv.reservedSmem.offset0,@object
	.size		.nv.reservedSmem.offset0,0x4
